//
// Generated by NVIDIA NVVM Compiler
//
// Compiler Build ID: CL-36424714
// Cuda compilation tools, release 13.0, V13.0.88
// Based on NVVM 20.0.0
//

.version 9.0
.target sm_100
.address_size 64

	// .globl	default_function_kernel

.visible .entry default_function_kernel(
	.param .u64 .ptr .align 1 default_function_kernel_param_0,
	.param .u64 .ptr .align 1 default_function_kernel_param_1
)
.maxntid 32
{
	.reg .pred 	%p<3>;
	.reg .b16 	%rs<15>;
	.reg .b32 	%r<32>;
	.reg .b32 	%f<2>;
	.reg .b64 	%rd<9>;

	ld.param.u64 	%rd1, [default_function_kernel_param_0];
	ld.param.u64 	%rd2, [default_function_kernel_param_1];
	cvta.to.global.u64 	%rd3, %rd2;
	cvta.to.global.u64 	%rd4, %rd1;
	mov.u32 	%r1, %ctaid.x;
	shl.b32 	%r2, %r1, 3;
	mov.u32 	%r3, %tid.x;
	shr.u32 	%r4, %r3, 2;
	or.b32  	%r5, %r2, %r4;
	mul.hi.u32 	%r6, %r5, 156180629;
	shr.u32 	%r7, %r6, 1;
	shl.b32 	%r8, %r1, 5;
	or.b32  	%r9, %r8, %r3;
	shr.u32 	%r10, %r9, 2;
	mul.hi.u32 	%r11, %r10, 156180629;
	shr.u32 	%r12, %r11, 1;
	mul.lo.s32 	%r13, %r12, 220;
	sub.s32 	%r14, %r9, %r13;
	cvt.u16.u32 	%rs1, %r14;
	mul.lo.s16 	%rs2, %rs1, 117;
	shr.u16 	%rs3, %rs2, 8;
	sub.s16 	%rs4, %rs1, %rs3;
	and.b16  	%rs5, %rs4, 254;
	shr.u16 	%rs6, %rs5, 1;
	add.s16 	%rs7, %rs6, %rs3;
	and.b16  	%rs8, %rs7, 248;
	shr.u16 	%rs9, %rs8, 3;
	cvt.u32.u16 	%r15, %rs9;
	mul.lo.s16 	%rs10, %rs9, 52;
	shr.u16 	%rs11, %rs10, 8;
	mul.lo.s16 	%rs12, %rs11, 5;
	sub.s16 	%rs13, %rs9, %rs12;
	and.b16  	%rs14, %rs13, 255;
	mul.wide.u16 	%r16, %rs14, 44;
	setp.gt.u32 	%p1, %r14, 109;
	selp.b32 	%r17, 22, 0, %p1;
	mad.lo.s32 	%r18, %r1, -22, %r9;
	mul.hi.u32 	%r19, %r18, -1171354717;
	shr.u32 	%r20, %r19, 3;
	mul.lo.s32 	%r21, %r20, 11;
	sub.s32 	%r22, %r18, %r21;
	shl.b32 	%r23, %r22, 1;
	add.s32 	%r24, %r15, -10;
	setp.lt.u32 	%p2, %r14, 110;
	selp.b32 	%r25, %r15, %r24, %p2;
	mul.hi.u32 	%r26, %r25, -858993459;
	shr.u32 	%r27, %r26, 2;
	mad.lo.s32 	%r28, %r7, 220, %r23;
	add.s32 	%r29, %r28, %r17;
	add.s32 	%r30, %r29, %r16;
	add.s32 	%r31, %r30, %r27;
	mul.wide.u32 	%rd5, %r31, 4;
	add.s64 	%rd6, %rd4, %rd5;
	ld.global.nc.f32 	%f1, [%rd6];
	mul.wide.u32 	%rd7, %r9, 4;
	add.s64 	%rd8, %rd3, %rd7;
	st.global.f32 	[%rd8], %f1;
	ret;

}


// ===== COMPILED SASS (sm_100) =====

	.target	sm_100

	.elftype	@"ET_EXEC"


//--------------------- .note.nv.tkinfo           --------------------------
	.section	.note.nv.tkinfo,"",@"SHT_NOTE"
	.sectionflags	@"SHF_NOTE_NV_TKINFO"
	.tkinfo
        /*0018*/ 	.word	0x00000002
        /*0030*/ 	.string	""
        /*0030*/ 	.string	"ptxas"
        /*0030*/ 	.string	"Cuda compilation tools, release 13.0, V13.0.88"
        /*0030*/ 	.string	"Build cuda_13.0.r13.0/compiler.36424714_0"
        /*0030*/ 	.string	"-arch sm_100 -m 64 "



//--------------------- .note.nv.cuinfo           --------------------------
	.section	.note.nv.cuinfo,"",@"SHT_NOTE"
	.sectionflags	@"SHF_NOTE_NV_CUINFO"
        /*0018*/ 	.short	0x0002
        /*001a*/ 	.short	0x0064
        /*001c*/ 	.short	0x0082
	.zero		2


//--------------------- .nv.info                  --------------------------
	.section	.nv.info,"",@"SHT_CUDA_INFO"
	.align	4


	//----- nvinfo : EIATTR_REGCOUNT
	.align		4
        /*0000*/ 	.byte	0x04, 0x2f
        /*0002*/ 	.short	(.L_1 - .L_0)
	.align		4
.L_0:
        /*0004*/ 	.word	index@(default_function_kernel)
        /*0008*/ 	.word	0x0000000e


	//----- nvinfo : EIATTR_FRAME_SIZE
	.align		4
.L_1:
        /*000c*/ 	.byte	0x04, 0x11
        /*000e*/ 	.short	(.L_3 - .L_2)
	.align		4
.L_2:
        /*0010*/ 	.word	index@(default_function_kernel)
        /*0014*/ 	.word	0x00000000


	//----- nvinfo : EIATTR_MIN_STACK_SIZE
	.align		4
.L_3:
        /*0018*/ 	.byte	0x04, 0x12
        /*001a*/ 	.short	(.L_5 - .L_4)
	.align		4
.L_4:
        /*001c*/ 	.word	index@(default_function_kernel)
        /*0020*/ 	.word	0x00000000
.L_5:


//--------------------- .nv.compat                --------------------------
	.section	.nv.compat,"",@"SHT_CUDA_COMPAT_INFO"
	.align	4
        /*0000*/ 	.byte	0x02, 0x09, 0x00, 0x00, 0x02, 0x02, 0x01, 0x00, 0x02, 0x05, 0x05, 0x00, 0x03, 0x07, 0x01, 0x01
        /*0010*/ 	.byte	0x02, 0x03, 0x00, 0x00, 0x02, 0x06, 0x01, 0x00, 0x04, 0x0b, 0x08, 0x00, 0x09, 0x00, 0x00, 0x00
        /*0020*/ 	.byte	0x00, 0x00, 0x00, 0x00


//--------------------- .nv.info.default_function_kernel --------------------------
	.section	.nv.info.default_function_kernel,"",@"SHT_CUDA_INFO"
	.sectionflags	@""
	.align	4


	//----- nvinfo : EIATTR_CUDA_API_VERSION
	.align		4
        /*0000*/ 	.byte	0x04, 0x37
        /*0002*/ 	.short	(.L_7 - .L_6)
.L_6:
        /*0004*/ 	.word	0x00000082


	//----- nvinfo : EIATTR_KPARAM_INFO
	.align		4
.L_7:
        /*0008*/ 	.byte	0x04, 0x17
        /*000a*/ 	.short	(.L_9 - .L_8)
.L_8:
        /*000c*/ 	.word	0x00000000
        /*0010*/ 	.short	0x0001
        /*0012*/ 	.short	0x0008
        /*0014*/ 	.byte	0x00, 0xf5, 0x21, 0x00


	//----- nvinfo : EIATTR_KPARAM_INFO
	.align		4
.L_9:
        /*0018*/ 	.byte	0x04, 0x17
        /*001a*/ 	.short	(.L_11 - .L_10)
.L_10:
        /*001c*/ 	.word	0x00000000
        /*0020*/ 	.short	0x0000
        /*0022*/ 	.short	0x0000
        /*0024*/ 	.byte	0x00, 0xf5, 0x21, 0x00


	//----- nvinfo : EIATTR_SPARSE_MMA_MASK
	.align		4
.L_11:
        /*0028*/ 	.byte	0x03, 0x50
        /*002a*/ 	.short	0x0000


	//----- nvinfo : EIATTR_MAXREG_COUNT
	.align		4
        /*002c*/ 	.byte	0x03, 0x1b
        /*002e*/ 	.short	0x00ff


	//----- nvinfo : EIATTR_MERCURY_ISA_VERSION
	.align		4
        /*0030*/ 	.byte	0x03, 0x5f
        /*0032*/ 	.short	0x0101


	//----- nvinfo : EIATTR_VRC_CTA_INIT_COUNT
	.align		4
        /*0034*/ 	.byte	0x02, 0x4a
	.zero		1
	.zero		1


	//----- nvinfo : EIATTR_EXIT_INSTR_OFFSETS
	.align		4
        /*0038*/ 	.byte	0x04, 0x1c
        /*003a*/ 	.short	(.L_13 - .L_12)


	//   ....[0]....
.L_12:
        /*003c*/ 	.word	0x00000380


	//----- nvinfo : EIATTR_MAX_THREADS
	.align		4
.L_13:
        /*0040*/ 	.byte	0x04, 0x05
        /*0042*/ 	.short	(.L_15 - .L_14)
.L_14:
        /*0044*/ 	.word	0x00000020
        /*0048*/ 	.word	0x00000001
        /*004c*/ 	.word	0x00000001


	//----- nvinfo : EIATTR_CBANK_PARAM_SIZE
	.align		4
.L_15:
        /*0050*/ 	.byte	0x03, 0x19
        /*0052*/ 	.short	0x0010


	//----- nvinfo : EIATTR_PARAM_CBANK
	.align		4
        /*0054*/ 	.byte	0x04, 0x0a
        /*0056*/ 	.short	(.L_17 - .L_16)
	.align		4
.L_16:
        /*0058*/ 	.word	index@(.nv.constant0.default_function_kernel)
        /*005c*/ 	.short	0x0380
        /*005e*/ 	.short	0x0010


	//----- nvinfo : EIATTR_SW_WAR
	.align		4
.L_17:
        /*0060*/ 	.byte	0x04, 0x36
        /*0062*/ 	.short	(.L_19 - .L_18)
.L_18:
        /*0064*/ 	.word	0x00000008
.L_19:


//--------------------- .nv.callgraph             --------------------------
	.section	.nv.callgraph,"",@"SHT_CUDA_CALLGRAPH"
	.align	4
	.sectionentsize	8
	.align		4
        /*0000*/ 	.word	0x00000000
	.align		4
        /*0004*/ 	.word	0xffffffff
	.align		4
        /*0008*/ 	.word	0x00000000
	.align		4
        /*000c*/ 	.word	0xfffffffe
	.align		4
        /*0010*/ 	.word	0x00000000
	.align		4
        /*0014*/ 	.word	0xfffffffd
	.align		4
        /*0018*/ 	.word	0x00000000
	.align		4
        /*001c*/ 	.word	0xfffffffc


//--------------------- .text.default_function_kernel --------------------------
	.section	.text.default_function_kernel,"ax",@progbits
	.align	128
        .global         default_function_kernel
        .type           default_function_kernel,@function
        .size           default_function_kernel,(.L_x_1 - default_function_kernel)
        .other          default_function_kernel,@"STO_CUDA_ENTRY STV_DEFAULT"
default_function_kernel:
.text.default_function_kernel:
[----:B------:R-:W-:Y:S01]  /*0000*/  LDC R1, c[0x0][0x37c] ;  /* 0x0000df00ff017b82 */ /* 0x000fe20000000800 */
[----:B------:R-:W0:Y:S01]  /*0010*/  S2R R8, SR_CTAID.X ;  /* 0x0000000000087919 */ /* 0x000e220000002500 */
[----:B------:R-:W1:Y:S01]  /*0020*/  LDCU.64 UR4, c[0x0][0x358] ;  /* 0x00006b00ff0477ac */ /* 0x000e620008000a00 */
[----:B------:R-:W2:Y:S01]  /*0030*/  S2R R9, SR_TID.X ;  /* 0x0000000000097919 */ /* 0x000ea20000002100 */
[----:B0-----:R-:W-:-:S05]  /*0040*/  IMAD.SHL.U32 R0, R8, 0x20, RZ ;  /* 0x0000002008007824 */ /* 0x001fca00078e00ff */
[----:B--2---:R-:W-:-:S04]  /*0050*/  LOP3.LUT R7, R0, R9, RZ, 0xfc, !PT ;  /* 0x0000000900077212 */ /* 0x004fc800078efcff */
[----:B------:R-:W-:-:S05]  /*0060*/  SHF.R.U32.HI R0, RZ, 0x2, R7 ;  /* 0x00000002ff007819 */ /* 0x000fca0000011607 */
[----:B------:R-:W-:-:S05]  /*0070*/  IMAD.HI.U32 R0, R0, 0x94f2095, RZ ;  /* 0x094f209500007827 */ /* 0x000fca00078e00ff */
[----:B------:R-:W-:-:S05]  /*0080*/  SHF.R.U32.HI R0, RZ, 0x1, R0 ;  /* 0x00000001ff007819 */ /* 0x000fca0000011600 */
[----:B------:R-:W-:-:S05]  /*0090*/  IMAD R2, R0, -0xdc, R7 ;  /* 0xffffff2400027824 */ /* 0x000fca00078e0207 */
[C---:B------:R-:W-:Y:S02]  /*00a0*/  PRMT R0, R2.reuse, 0x9910, RZ ;  /* 0x0000991002007816 */ /* 0x040fe400000000ff */
[C---:B------:R-:W-:Y:S02]  /*00b0*/  ISETP.GT.U32.AND P0, PT, R2.reuse, 0x6d, PT ;  /* 0x0000006d0200780c */ /* 0x040fe40003f04070 */
[----:B------:R-:W-:Y:S01]  /*00c0*/  ISETP.GE.U32.AND P1, PT, R2, 0x6e, PT ;  /* 0x0000006e0200780c */ /* 0x000fe20003f26070 */
[----:B------:R-:W-:-:S05]  /*00d0*/  IMAD R0, R0, 0x75, RZ ;  /* 0x0000007500007824 */ /* 0x000fca00078e02ff */
[----:B------:R-:W-:-:S04]  /*00e0*/  LOP3.LUT R0, R0, 0xffff, RZ, 0xc0, !PT ;  /* 0x0000ffff00007812 */ /* 0x000fc800078ec0ff */
[----:B------:R-:W-:-:S05]  /*00f0*/  SHF.R.U32.HI R0, RZ, 0x8, R0 ;  /* 0x00000008ff007819 */ /* 0x000fca0000011600 */
[----:B------:R-:W-:-:S05]  /*0100*/  IMAD.MOV R3, RZ, RZ, -R0 ;  /* 0x000000ffff037224 */ /* 0x000fca00078e0a00 */
[----:B------:R-:W-:-:S05]  /*0110*/  PRMT R3, R3, 0x7710, RZ ;  /* 0x0000771003037816 */ /* 0x000fca00000000ff */
[----:B------:R-:W-:-:S05]  /*0120*/  IMAD.IADD R3, R2, 0x1, R3 ;  /* 0x0000000102037824 */ /* 0x000fca00078e0203 */
[----:B------:R-:W-:-:S04]  /*0130*/  LOP3.LUT R3, R3, 0xfe, RZ, 0xc0, !PT ;  /* 0x000000fe03037812 */ /* 0x000fc800078ec0ff */
[----:B------:R-:W-:Y:S01]  /*0140*/  LEA.HI R3, R3, R0, RZ, 0x1f ;  /* 0x0000000003037211 */ /* 0x000fe200078ff8ff */
[----:B------:R-:W-:-:S03]  /*0150*/  IMAD.SHL.U32 R0, R8, 0x8, RZ ;  /* 0x0000000808007824 */ /* 0x000fc600078e00ff */
[----:B------:R-:W-:-:S04]  /*0160*/  LOP3.LUT R3, R3, 0xf8, RZ, 0xc0, !PT ;  /* 0x000000f803037812 */ /* 0x000fc800078ec0ff */
[----:B------:R-:W-:Y:S02]  /*0170*/  SHF.R.U32.HI R4, RZ, 0x3, R3 ;  /* 0x00000003ff047819 */ /* 0x000fe40000011603 */
[----:B------:R-:W-:Y:S02]  /*0180*/  SHF.R.U32.HI R3, RZ, 0x2, R9 ;  /* 0x00000002ff037819 */ /* 0x000fe40000011609 */
[----:B------:R-:W-:Y:S02]  /*0190*/  PRMT R5, R4, 0x9910, RZ ;  /* 0x0000991004057816 */ /* 0x000fe400000000ff */
[----:B------:R-:W-:-:S03]  /*01a0*/  LOP3.LUT R0, R0, R3, RZ, 0xfc, !PT ;  /* 0x0000000300007212 */ /* 0x000fc600078efcff */
[----:B------:R-:W-:Y:S02]  /*01b0*/  IMAD R5, R5, 0x34, RZ ;  /* 0x0000003405057824 */ /* 0x000fe400078e02ff */
[----:B------:R-:W-:-:S03]  /*01c0*/  IMAD.HI.U32 R0, R0, 0x94f2095, RZ ;  /* 0x094f209500007827 */ /* 0x000fc600078e00ff */
[----:B------:R-:W-:Y:S01]  /*01d0*/  LOP3.LUT R6, R5, 0xffff, RZ, 0xc0, !PT ;  /* 0x0000ffff05067812 */ /* 0x000fe200078ec0ff */
[----:B------:R-:W-:Y:S01]  /*01e0*/  IMAD R5, R8, -0x16, R7 ;  /* 0xffffffea08057824 */ /* 0x000fe200078e0207 */
[----:B------:R-:W-:Y:S02]  /*01f0*/  SHF.R.U32.HI R0, RZ, 0x1, R0 ;  /* 0x00000001ff007819 */ /* 0x000fe40000011600 */
[----:B------:R-:W-:Y:S01]  /*0200*/  SHF.R.U32.HI R3, RZ, 0x8, R6 ;  /* 0x00000008ff037819 */ /* 0x000fe20000011606 */
[----:B------:R-:W-:-:S03]  /*0210*/  IMAD.HI.U32 R6, R5, -0x45d1745d, RZ ;  /* 0xba2e8ba305067827 */ /* 0x000fc600078e00ff */
[----:B------:R-:W-:Y:S02]  /*0220*/  PRMT R3, R3, 0x9910, RZ ;  /* 0x0000991003037816 */ /* 0x000fe400000000ff */
[----:B------:R-:W-:-:S03]  /*0230*/  SHF.R.U32.HI R6, RZ, 0x3, R6 ;  /* 0x00000003ff067819 */ /* 0x000fc60000011606 */
[----:B------:R-:W-:Y:S02]  /*0240*/  IMAD R3, R3, 0x5, RZ ;  /* 0x0000000503037824 */ /* 0x000fe400078e02ff */
[----:B------:R-:W-:Y:S02]  /*0250*/  IMAD R5, R6, -0xb, R5 ;  /* 0xfffffff506057824 */ /* 0x000fe400078e0205 */
[----:B------:R-:W-:Y:S02]  /*0260*/  IMAD.MOV R9, RZ, RZ, -R3 ;  /* 0x000000ffff097224 */ /* 0x000fe400078e0a03 */
[----:B------:R-:W0:Y:S01]  /*0270*/  LDC.64 R2, c[0x0][0x380] ;  /* 0x0000e000ff027b82 */ /* 0x000e220000000a00 */
[----:B------:R-:W-:Y:S02]  /*0280*/  IMAD R5, R0, 0x6e, R5 ;  /* 0x0000006e00057824 */ /* 0x000fe400078e0205 */
[----:B------:R-:W-:Y:S02]  /*0290*/  PRMT R9, R9, 0x7710, RZ ;  /* 0x0000771009097816 */ /* 0x000fe400000000ff */
[----:B------:R-:W-:-:S03]  /*02a0*/  IMAD.SHL.U32 R5, R5, 0x2, RZ ;  /* 0x0000000205057824 */ /* 0x000fc600078e00ff */
[----:B------:R-:W-:Y:S02]  /*02b0*/  IMAD.IADD R0, R4, 0x1, R9 ;  /* 0x0000000104007824 */ /* 0x000fe400078e0209 */
[----:B------:R-:W-:Y:S02]  /*02c0*/  VIADD R11, R5, 0x16 ;  /* 0x00000016050b7836 */ /* 0x000fe40000000000 */
[----:B------:R-:W-:Y:S01]  /*02d0*/  @!P0 IMAD.MOV R11, RZ, RZ, R5 ;  /* 0x000000ffff0b8224 */ /* 0x000fe200078e0205 */
[----:B------:R-:W-:Y:S01]  /*02e0*/  LOP3.LUT R0, R0, 0xff, RZ, 0xc0, !PT ;  /* 0x000000ff00007812 */ /* 0x000fe200078ec0ff */
[----:B------:R-:W-:-:S04]  /*02f0*/  @P1 VIADD R4, R4, 0xfffffff6 ;  /* 0xfffffff604041836 */ /* 0x000fc80000000000 */
[----:B------:R-:W-:Y:S02]  /*0300*/  IMAD R5, R0, 0x2c, R11 ;  /* 0x0000002c00057824 */ /* 0x000fe400078e020b */
[----:B------:R-:W-:-:S05]  /*0310*/  IMAD.HI.U32 R4, R4, -0x33333333, RZ ;  /* 0xcccccccd04047827 */ /* 0x000fca00078e00ff */
[----:B------:R-:W-:-:S05]  /*0320*/  LEA.HI R5, R4, R5, RZ, 0x1e ;  /* 0x0000000504057211 */ /* 0x000fca00078ff0ff */
[----:B0-----:R-:W-:Y:S02]  /*0330*/  IMAD.WIDE.U32 R2, R5, 0x4, R2 ;  /* 0x0000000405027825 */ /* 0x001fe400078e0002 */
[----:B------:R-:W0:Y:S04]  /*0340*/  LDC.64 R4, c[0x0][0x388] ;  /* 0x0000e200ff047b82 */ /* 0x000e280000000a00 */
[----:B-1----:R-:W2:Y:S01]  /*0350*/  LDG.E.CONSTANT R3, desc[UR4][R2.64] ;  /* 0x0000000402037981 */ /* 0x002ea2000c1e9900 */
[----:B0-----:R-:W-:-:S05]  /*0360*/  IMAD.WIDE.U32 R4, R7, 0x4, R4 ;  /* 0x0000000407047825 */ /* 0x001fca00078e0004 */
[----:B--2---:R-:W-:Y:S01]  /*0370*/  STG.E desc[UR4][R4.64], R3 ;  /* 0x0000000304007986 */ /* 0x004fe2000c101904 */
[----:B------:R-:W-:Y:S05]  /*0380*/  EXIT ;  /* 0x000000000000794d */ /* 0x000fea0003800000 */
.L_x_0:
[----:B------:R-:W-:-:S00]  /*0390*/  BRA `(.L_x_0) ;  /* 0xfffffffc00fc7947 */ /* 0x000fc0000383ffff */
[----:B------:R-:W-:-:S00]  /*03a0*/  NOP ;  /* 0x0000000000007918 */ /* 0x000fc00000000000 */
        /* <DEDUP_REMOVED lines=13> */
.L_x_1:


//--------------------- .nv.shared.reserved.0     --------------------------
	.section	.nv.shared.reserved.0,"aw",@nobits
	.weak		__nv_reservedSMEM_offset_0_alias
	.size		__nv_reservedSMEM_offset_0_alias, 0, 64
	.other		__nv_reservedSMEM_offset_0_alias,@"STO_CUDA_RESERVED_SHARED STV_DEFAULT"
__nv_reservedSMEM_offset_0_alias:
	.zero		0
	.zero		64


//--------------------- .nv.constant0.default_function_kernel --------------------------
	.section	.nv.constant0.default_function_kernel,"a",@progbits
	.sectionflags	@""
	.align	4
.nv.constant0.default_function_kernel:
	.zero		912


//--------------------- SYMBOLS --------------------------

	.type		.nv.reservedSmem.offset0,@object
	.size		.nv.reservedSmem.offset0,0x4
